//
// Generated by NVIDIA NVVM Compiler
//
// Compiler Build ID: CL-36424714
// Cuda compilation tools, release 13.0, V13.0.88
// Based on NVVM 20.0.0
//

.version 9.0
.target sm_100
.address_size 64

	// .globl	_Z6vecAddPiS_S_m

.visible .entry _Z6vecAddPiS_S_m(
	.param .u64 .ptr .align 1 _Z6vecAddPiS_S_m_param_0,
	.param .u64 .ptr .align 1 _Z6vecAddPiS_S_m_param_1,
	.param .u64 .ptr .align 1 _Z6vecAddPiS_S_m_param_2,
	.param .u64 _Z6vecAddPiS_S_m_param_3
)
{
	.reg .pred 	%p<2>;
	.reg .b32 	%r<8>;
	.reg .b64 	%rd<13>;

	ld.param.u64 	%rd2, [_Z6vecAddPiS_S_m_param_0];
	ld.param.u64 	%rd3, [_Z6vecAddPiS_S_m_param_1];
	ld.param.u64 	%rd4, [_Z6vecAddPiS_S_m_param_2];
	ld.param.u64 	%rd5, [_Z6vecAddPiS_S_m_param_3];
	mov.u32 	%r1, %ntid.x;
	mov.u32 	%r2, %ctaid.x;
	mov.u32 	%r3, %tid.x;
	mad.lo.s32 	%r4, %r1, %r2, %r3;
	cvt.u64.u32 	%rd1, %r4;
	setp.le.u64 	%p1, %rd5, %rd1;
	@%p1 bra 	$L__BB0_2;
	cvta.to.global.u64 	%rd6, %rd2;
	cvta.to.global.u64 	%rd7, %rd3;
	cvta.to.global.u64 	%rd8, %rd4;
	shl.b64 	%rd9, %rd1, 2;
	add.s64 	%rd10, %rd6, %rd9;
	ld.global.u32 	%r5, [%rd10];
	add.s64 	%rd11, %rd7, %rd9;
	ld.global.u32 	%r6, [%rd11];
	add.s32 	%r7, %r6, %r5;
	add.s64 	%rd12, %rd8, %rd9;
	st.global.u32 	[%rd12], %r7;
$L__BB0_2:
	ret;

}


// ===== COMPILED SASS (sm_100) =====

	.target	sm_100

	.elftype	@"ET_EXEC"


//--------------------- .note.nv.tkinfo           --------------------------
	.section	.note.nv.tkinfo,"",@"SHT_NOTE"
	.sectionflags	@"SHF_NOTE_NV_TKINFO"
	.tkinfo
        /*0018*/ 	.word	0x00000002
        /*0030*/ 	.string	""
        /*0030*/ 	.string	"ptxas"
        /*0030*/ 	.string	"Cuda compilation tools, release 13.0, V13.0.88"
        /*0030*/ 	.string	"Build cuda_13.0.r13.0/compiler.36424714_0"
        /*0030*/ 	.string	"-arch sm_100 -m 64 "



//--------------------- .note.nv.cuinfo           --------------------------
	.section	.note.nv.cuinfo,"",@"SHT_NOTE"
	.sectionflags	@"SHF_NOTE_NV_CUINFO"
        /*0018*/ 	.short	0x0002
        /*001a*/ 	.short	0x0064
        /*001c*/ 	.short	0x0082
	.zero		2


//--------------------- .nv.info                  --------------------------
	.section	.nv.info,"",@"SHT_CUDA_INFO"
	.align	4


	//----- nvinfo : EIATTR_REGCOUNT
	.align		4
        /*0000*/ 	.byte	0x04, 0x2f
        /*0002*/ 	.short	(.L_1 - .L_0)
	.align		4
.L_0:
        /*0004*/ 	.word	index@(_Z6vecAddPiS_S_m)
        /*0008*/ 	.word	0x0000000c


	//----- nvinfo : EIATTR_FRAME_SIZE
	.align		4
.L_1:
        /*000c*/ 	.byte	0x04, 0x11
        /*000e*/ 	.short	(.L_3 - .L_2)
	.align		4
.L_2:
        /*0010*/ 	.word	index@(_Z6vecAddPiS_S_m)
        /*0014*/ 	.word	0x00000000


	//----- nvinfo : EIATTR_MIN_STACK_SIZE
	.align		4
.L_3:
        /*0018*/ 	.byte	0x04, 0x12
        /*001a*/ 	.short	(.L_5 - .L_4)
	.align		4
.L_4:
        /*001c*/ 	.word	index@(_Z6vecAddPiS_S_m)
        /*0020*/ 	.word	0x00000000
.L_5:


//--------------------- .nv.compat                --------------------------
	.section	.nv.compat,"",@"SHT_CUDA_COMPAT_INFO"
	.align	4
        /*0000*/ 	.byte	0x02, 0x09, 0x00, 0x00, 0x02, 0x02, 0x01, 0x00, 0x02, 0x05, 0x05, 0x00, 0x03, 0x07, 0x01, 0x01
        /*0010*/ 	.byte	0x02, 0x03, 0x00, 0x00, 0x02, 0x06, 0x01, 0x00, 0x04, 0x0b, 0x08, 0x00, 0x09, 0x00, 0x00, 0x00
        /*0020*/ 	.byte	0x00, 0x00, 0x00, 0x00


//--------------------- .nv.info._Z6vecAddPiS_S_m --------------------------
	.section	.nv.info._Z6vecAddPiS_S_m,"",@"SHT_CUDA_INFO"
	.sectionflags	@""
	.align	4


	//----- nvinfo : EIATTR_CUDA_API_VERSION
	.align		4
        /*0000*/ 	.byte	0x04, 0x37
        /*0002*/ 	.short	(.L_7 - .L_6)
.L_6:
        /*0004*/ 	.word	0x00000082


	//----- nvinfo : EIATTR_KPARAM_INFO
	.align		4
.L_7:
        /*0008*/ 	.byte	0x04, 0x17
        /*000a*/ 	.short	(.L_9 - .L_8)
.L_8:
        /*000c*/ 	.word	0x00000000
        /*0010*/ 	.short	0x0003
        /*0012*/ 	.short	0x0018
        /*0014*/ 	.byte	0x00, 0xf0, 0x21, 0x00


	//----- nvinfo : EIATTR_KPARAM_INFO
	.align		4
.L_9:
        /*0018*/ 	.byte	0x04, 0x17
        /*001a*/ 	.short	(.L_11 - .L_10)
.L_10:
        /*001c*/ 	.word	0x00000000
        /*0020*/ 	.short	0x0002
        /*0022*/ 	.short	0x0010
        /*0024*/ 	.byte	0x00, 0xf5, 0x21, 0x00


	//----- nvinfo : EIATTR_KPARAM_INFO
	.align		4
.L_11:
        /*0028*/ 	.byte	0x04, 0x17
        /*002a*/ 	.short	(.L_13 - .L_12)
.L_12:
        /*002c*/ 	.word	0x00000000
        /*0030*/ 	.short	0x0001
        /*0032*/ 	.short	0x0008
        /*0034*/ 	.byte	0x00, 0xf5, 0x21, 0x00


	//----- nvinfo : EIATTR_KPARAM_INFO
	.align		4
.L_13:
        /*0038*/ 	.byte	0x04, 0x17
        /*003a*/ 	.short	(.L_15 - .L_14)
.L_14:
        /*003c*/ 	.word	0x00000000
        /*0040*/ 	.short	0x0000
        /*0042*/ 	.short	0x0000
        /*0044*/ 	.byte	0x00, 0xf5, 0x21, 0x00


	//----- nvinfo : EIATTR_SPARSE_MMA_MASK
	.align		4
.L_15:
        /*0048*/ 	.byte	0x03, 0x50
        /*004a*/ 	.short	0x0000


	//----- nvinfo : EIATTR_MAXREG_COUNT
	.align		4
        /*004c*/ 	.byte	0x03, 0x1b
        /*004e*/ 	.short	0x00ff


	//----- nvinfo : EIATTR_MERCURY_ISA_VERSION
	.align		4
        /*0050*/ 	.byte	0x03, 0x5f
        /*0052*/ 	.short	0x0101


	//----- nvinfo : EIATTR_VRC_CTA_INIT_COUNT
	.align		4
        /*0054*/ 	.byte	0x02, 0x4a
	.zero		1
	.zero		1


	//----- nvinfo : EIATTR_EXIT_INSTR_OFFSETS
	.align		4
        /*0058*/ 	.byte	0x04, 0x1c
        /*005a*/ 	.short	(.L_17 - .L_16)


	//   ....[0]....
.L_16:
        /*005c*/ 	.word	0x00000080


	//   ....[1]....
        /*0060*/ 	.word	0x00000180


	//----- nvinfo : EIATTR_CBANK_PARAM_SIZE
	.align		4
.L_17:
        /*0064*/ 	.byte	0x03, 0x19
        /*0066*/ 	.short	0x0020


	//----- nvinfo : EIATTR_PARAM_CBANK
	.align		4
        /*0068*/ 	.byte	0x04, 0x0a
        /*006a*/ 	.short	(.L_19 - .L_18)
	.align		4
.L_18:
        /*006c*/ 	.word	index@(.nv.constant0._Z6vecAddPiS_S_m)
        /*0070*/ 	.short	0x0380
        /*0072*/ 	.short	0x0020


	//----- nvinfo : EIATTR_SW_WAR
	.align		4
.L_19:
        /*0074*/ 	.byte	0x04, 0x36
        /*0076*/ 	.short	(.L_21 - .L_20)
.L_20:
        /*0078*/ 	.word	0x00000008
.L_21:


//--------------------- .nv.callgraph             --------------------------
	.section	.nv.callgraph,"",@"SHT_CUDA_CALLGRAPH"
	.align	4
	.sectionentsize	8
	.align		4
        /*0000*/ 	.word	0x00000000
	.align		4
        /*0004*/ 	.word	0xffffffff
	.align		4
        /*0008*/ 	.word	0x00000000
	.align		4
        /*000c*/ 	.word	0xfffffffe
	.align		4
        /*0010*/ 	.word	0x00000000
	.align		4
        /*0014*/ 	.word	0xfffffffd
	.align		4
        /*0018*/ 	.word	0x00000000
	.align		4
        /*001c*/ 	.word	0xfffffffc


//--------------------- .text._Z6vecAddPiS_S_m    --------------------------
	.section	.text._Z6vecAddPiS_S_m,"ax",@progbits
	.align	128
        .global         _Z6vecAddPiS_S_m
        .type           _Z6vecAddPiS_S_m,@function
        .size           _Z6vecAddPiS_S_m,(.L_x_1 - _Z6vecAddPiS_S_m)
        .other          _Z6vecAddPiS_S_m,@"STO_CUDA_ENTRY STV_DEFAULT"
_Z6vecAddPiS_S_m:
.text._Z6vecAddPiS_S_m:
[----:B------:R-:W-:Y:S01]  /*0000*/  LDC R1, c[0x0][0x37c] ;  /* 0x0000df00ff017b82 */ /* 0x000fe20000000800 */
[----:B------:R-:W0:Y:S01]  /*0010*/  S2R R0, SR_CTAID.X ;  /* 0x0000000000007919 */ /* 0x000e220000002500 */
[----:B------:R-:W0:Y:S01]  /*0020*/  LDCU UR4, c[0x0][0x360] ;  /* 0x00006c00ff0477ac */ /* 0x000e220008000800 */
[----:B------:R-:W0:Y:S01]  /*0030*/  S2R R3, SR_TID.X ;  /* 0x0000000000037919 */ /* 0x000e220000002100 */
[----:B------:R-:W1:Y:S01]  /*0040*/  LDCU.64 UR6, c[0x0][0x398] ;  /* 0x00007300ff0677ac */ /* 0x000e620008000a00 */
[----:B0-----:R-:W-:-:S05]  /*0050*/  IMAD R0, R0, UR4, R3 ;  /* 0x0000000400007c24 */ /* 0x001fca000f8e0203 */
[----:B-1----:R-:W-:-:S04]  /*0060*/  ISETP.GE.U32.AND P0, PT, R0, UR6, PT ;  /* 0x0000000600007c0c */ /* 0x002fc8000bf06070 */
[----:B------:R-:W-:-:S13]  /*0070*/  ISETP.GE.U32.AND.EX P0, PT, RZ, UR7, PT, P0 ;  /* 0x00000007ff007c0c */ /* 0x000fda000bf06100 */
[----:B------:R-:W-:Y:S05]  /*0080*/  @P0 EXIT ;  /* 0x000000000000094d */ /* 0x000fea0003800000 */
[----:B------:R-:W0:Y:S01]  /*0090*/  LDCU.128 UR8, c[0x0][0x380] ;  /* 0x00007000ff0877ac */ /* 0x000e220008000c00 */
[----:B------:R-:W-:Y:S01]  /*00a0*/  IMAD.SHL.U32 R6, R0, 0x4, RZ ;  /* 0x0000000400067824 */ /* 0x000fe200078e00ff */
[----:B------:R-:W-:Y:S01]  /*00b0*/  SHF.R.U32.HI R0, RZ, 0x1e, R0 ;  /* 0x0000001eff007819 */ /* 0x000fe20000011600 */
[----:B------:R-:W1:Y:S01]  /*00c0*/  LDCU.64 UR4, c[0x0][0x358] ;  /* 0x00006b00ff0477ac */ /* 0x000e620008000a00 */
[----:B------:R-:W2:Y:S02]  /*00d0*/  LDCU.64 UR6, c[0x0][0x390] ;  /* 0x00007200ff0677ac */ /* 0x000ea40008000a00 */
[C---:B0-----:R-:W-:Y:S02]  /*00e0*/  IADD3 R4, P1, PT, R6.reuse, UR10, RZ ;  /* 0x0000000a06047c10 */ /* 0x041fe4000ff3e0ff */
[----:B------:R-:W-:Y:S02]  /*00f0*/  IADD3 R2, P0, PT, R6, UR8, RZ ;  /* 0x0000000806027c10 */ /* 0x000fe4000ff1e0ff */
[----:B------:R-:W-:-:S02]  /*0100*/  IADD3.X R5, PT, PT, R0, UR11, RZ, P1, !PT ;  /* 0x0000000b00057c10 */ /* 0x000fc40008ffe4ff */
[----:B------:R-:W-:-:S04]  /*0110*/  IADD3.X R3, PT, PT, R0, UR9, RZ, P0, !PT ;  /* 0x0000000900037c10 */ /* 0x000fc800087fe4ff */
[----:B-1----:R-:W3:Y:S04]  /*0120*/  LDG.E R5, desc[UR4][R4.64] ;  /* 0x0000000404057981 */ /* 0x002ee8000c1e1900 */
[----:B------:R-:W3:Y:S01]  /*0130*/  LDG.E R2, desc[UR4][R2.64] ;  /* 0x0000000402027981 */ /* 0x000ee2000c1e1900 */
[----:B--2---:R-:W-:-:S04]  /*0140*/  IADD3 R6, P0, PT, R6, UR6, RZ ;  /* 0x0000000606067c10 */ /* 0x004fc8000ff1e0ff */
[----:B------:R-:W-:Y:S01]  /*0150*/  IADD3.X R7, PT, PT, R0, UR7, RZ, P0, !PT ;  /* 0x0000000700077c10 */ /* 0x000fe200087fe4ff */
[----:B---3--:R-:W-:-:S05]  /*0160*/  IMAD.IADD R9, R2, 0x1, R5 ;  /* 0x0000000102097824 */ /* 0x008fca00078e0205 */
[----:B------:R-:W-:Y:S01]  /*0170*/  STG.E desc[UR4][R6.64], R9 ;  /* 0x0000000906007986 */ /* 0x000fe2000c101904 */
[----:B------:R-:W-:Y:S05]  /*0180*/  EXIT ;  /* 0x000000000000794d */ /* 0x000fea0003800000 */
.L_x_0:
[----:B------:R-:W-:-:S00]  /*0190*/  BRA `(.L_x_0) ;  /* 0xfffffffc00fc7947 */ /* 0x000fc0000383ffff */
[----:B------:R-:W-:-:S00]  /*01a0*/  NOP ;  /* 0x0000000000007918 */ /* 0x000fc00000000000 */
        /* <DEDUP_REMOVED lines=13> */
.L_x_1:


//--------------------- .nv.shared.reserved.0     --------------------------
	.section	.nv.shared.reserved.0,"aw",@nobits
	.weak		__nv_reservedSMEM_offset_0_alias
	.size		__nv_reservedSMEM_offset_0_alias, 0, 64
	.other		__nv_reservedSMEM_offset_0_alias,@"STO_CUDA_RESERVED_SHARED STV_DEFAULT"
__nv_reservedSMEM_offset_0_alias:
	.zero		0
	.zero		64


//--------------------- .nv.constant0._Z6vecAddPiS_S_m --------------------------
	.section	.nv.constant0._Z6vecAddPiS_S_m,"a",@progbits
	.sectionflags	@""
	.align	4
.nv.constant0._Z6vecAddPiS_S_m:
	.zero		928


//--------------------- SYMBOLS --------------------------

	.type		.nv.reservedSmem.offset0,@object
	.size		.nv.reservedSmem.offset0,0x4
